//
// Generated by NVIDIA NVVM Compiler
//
// Compiler Build ID: CL-36424714
// Cuda compilation tools, release 13.0, V13.0.88
// Based on NVVM 20.0.0
//

.version 9.0
.target sm_100
.address_size 64

	// .globl	_Z14report_latencyPiS_
.extern .func  (.param .b32 func_retval0) vprintf
(
	.param .b64 vprintf_param_0,
	.param .b64 vprintf_param_1
)
;
.global .align 1 .b8 $str[47] = {114, 101, 97, 100, 32, 116, 111, 111, 107, 32, 37, 108, 108, 100, 32, 99, 121, 99, 108, 101, 115, 44, 32, 119, 114, 105, 116, 101, 32, 116, 111, 111, 107, 32, 37, 108, 108, 100, 32, 99, 121, 99, 108, 101, 115, 10};

.visible .entry _Z14report_latencyPiS_(
	.param .u64 .ptr .align 1 _Z14report_latencyPiS__param_0,
	.param .u64 .ptr .align 1 _Z14report_latencyPiS__param_1
)
{
	.local .align 16 .b8 	__local_depot0[16];
	.reg .b64 	%SP;
	.reg .b64 	%SPL;
	.reg .b32 	%r<4>;
	.reg .b64 	%rd<14>;

	mov.u64 	%SPL, __local_depot0;
	cvta.local.u64 	%SP, %SPL;
	ld.param.u64 	%rd4, [_Z14report_latencyPiS__param_0];
	ld.param.u64 	%rd5, [_Z14report_latencyPiS__param_1];
	cvta.to.global.u64 	%rd6, %rd4;
	cvta.to.global.u64 	%rd7, %rd5;
	add.u64 	%rd8, %SP, 0;
	add.u64 	%rd9, %SPL, 0;
	// begin inline asm
	mov.u64 	%rd1, %clock64;
	// end inline asm
	ld.global.u32 	%r1, [%rd7];
	membar.gl;
	// begin inline asm
	mov.u64 	%rd2, %clock64;
	// end inline asm
	st.global.u32 	[%rd6], %r1;
	membar.gl;
	// begin inline asm
	mov.u64 	%rd3, %clock64;
	// end inline asm
	membar.gl;
	sub.s64 	%rd10, %rd2, %rd1;
	sub.s64 	%rd11, %rd3, %rd2;
	st.local.v2.u64 	[%rd9], {%rd10, %rd11};
	mov.u64 	%rd12, $str;
	cvta.global.u64 	%rd13, %rd12;
	{ // callseq 0, 0
	.param .b64 param0;
	st.param.b64 	[param0], %rd13;
	.param .b64 param1;
	st.param.b64 	[param1], %rd8;
	.param .b32 retval0;
	call.uni (retval0), 
	vprintf, 
	(
	param0, 
	param1
	);
	ld.param.b32 	%r2, [retval0];
	} // callseq 0
	ret;

}
	// .globl	_Z21embrassingly_parallelP4int4S0_S0_m
.visible .entry _Z21embrassingly_parallelP4int4S0_S0_m(
	.param .u64 .ptr .align 1 _Z21embrassingly_parallelP4int4S0_S0_m_param_0,
	.param .u64 .ptr .align 1 _Z21embrassingly_parallelP4int4S0_S0_m_param_1,
	.param .u64 .ptr .align 1 _Z21embrassingly_parallelP4int4S0_S0_m_param_2,
	.param .u64 _Z21embrassingly_parallelP4int4S0_S0_m_param_3
)
{
	.reg .pred 	%p<3>;
	.reg .b32 	%r<22>;
	.reg .b64 	%rd<16>;

	ld.param.u64 	%rd7, [_Z21embrassingly_parallelP4int4S0_S0_m_param_0];
	ld.param.u64 	%rd8, [_Z21embrassingly_parallelP4int4S0_S0_m_param_1];
	ld.param.u64 	%rd9, [_Z21embrassingly_parallelP4int4S0_S0_m_param_2];
	ld.param.u64 	%rd10, [_Z21embrassingly_parallelP4int4S0_S0_m_param_3];
	mov.u32 	%r6, %ctaid.x;
	mov.u32 	%r1, %ntid.x;
	mov.u32 	%r7, %tid.x;
	mad.lo.s32 	%r21, %r6, %r1, %r7;
	cvt.u64.u32 	%rd15, %r21;
	setp.le.u64 	%p1, %rd10, %rd15;
	@%p1 bra 	$L__BB1_3;
	mov.u32 	%r8, %nctaid.x;
	mul.lo.s32 	%r3, %r8, %r1;
	cvta.to.global.u64 	%rd2, %rd7;
	cvta.to.global.u64 	%rd3, %rd8;
	cvta.to.global.u64 	%rd4, %rd9;
$L__BB1_2:
	shl.b64 	%rd11, %rd15, 4;
	add.s64 	%rd12, %rd2, %rd11;
	ld.global.v4.u32 	{%r9, %r10, %r11, %r12}, [%rd12];
	add.s64 	%rd13, %rd3, %rd11;
	ld.global.v4.u32 	{%r13, %r14, %r15, %r16}, [%rd13];
	add.s32 	%r17, %r13, %r9;
	add.s32 	%r18, %r14, %r10;
	add.s32 	%r19, %r15, %r11;
	add.s32 	%r20, %r16, %r12;
	add.s64 	%rd14, %rd4, %rd11;
	st.global.v4.u32 	[%rd14], {%r17, %r18, %r19, %r20};
	add.s32 	%r21, %r21, %r3;
	cvt.u64.u32 	%rd15, %r21;
	setp.gt.u64 	%p2, %rd10, %rd15;
	@%p2 bra 	$L__BB1_2;
$L__BB1_3:
	ret;

}


// ===== COMPILED SASS (sm_100) =====

	.target	sm_100

	.elftype	@"ET_EXEC"


//--------------------- .note.nv.tkinfo           --------------------------
	.section	.note.nv.tkinfo,"",@"SHT_NOTE"
	.sectionflags	@"SHF_NOTE_NV_TKINFO"
	.tkinfo
        /*0018*/ 	.word	0x00000002
        /*0030*/ 	.string	""
        /*0030*/ 	.string	"ptxas"
        /*0030*/ 	.string	"Cuda compilation tools, release 13.0, V13.0.88"
        /*0030*/ 	.string	"Build cuda_13.0.r13.0/compiler.36424714_0"
        /*0030*/ 	.string	"-arch sm_100 -m 64 "



//--------------------- .note.nv.cuinfo           --------------------------
	.section	.note.nv.cuinfo,"",@"SHT_NOTE"
	.sectionflags	@"SHF_NOTE_NV_CUINFO"
        /*0018*/ 	.short	0x0002
        /*001a*/ 	.short	0x0064
        /*001c*/ 	.short	0x0082
	.zero		2


//--------------------- .nv.info                  --------------------------
	.section	.nv.info,"",@"SHT_CUDA_INFO"
	.align	4


	//----- nvinfo : EIATTR_REGCOUNT
	.align		4
        /*0000*/ 	.byte	0x04, 0x2f
        /*0002*/ 	.short	(.L_2 - .L_1)
	.align		4
.L_1:
        /*0004*/ 	.word	index@(_Z14report_latencyPiS_)
        /*0008*/ 	.word	0x00000018


	//----- nvinfo : EIATTR_FRAME_SIZE
	.align		4
.L_2:
        /*000c*/ 	.byte	0x04, 0x11
        /*000e*/ 	.short	(.L_4 - .L_3)
	.align		4
.L_3:
        /*0010*/ 	.word	index@(_Z14report_latencyPiS_)
        /*0014*/ 	.word	0x00000010


	//----- nvinfo : EIATTR_REGCOUNT
	.align		4
.L_4:
        /*0018*/ 	.byte	0x04, 0x2f
        /*001a*/ 	.short	(.L_6 - .L_5)
	.align		4
.L_5:
        /*001c*/ 	.word	index@(_Z21embrassingly_parallelP4int4S0_S0_m)
        /*0020*/ 	.word	0x00000016


	//----- nvinfo : EIATTR_FRAME_SIZE
	.align		4
.L_6:
        /*0024*/ 	.byte	0x04, 0x11
        /*0026*/ 	.short	(.L_8 - .L_7)
	.align		4
.L_7:
        /*0028*/ 	.word	index@(_Z21embrassingly_parallelP4int4S0_S0_m)
        /*002c*/ 	.word	0x00000000


	//----- nvinfo : EIATTR_MIN_STACK_SIZE
	.align		4
.L_8:
        /*0030*/ 	.byte	0x04, 0x12
        /*0032*/ 	.short	(.L_10 - .L_9)
	.align		4
.L_9:
        /*0034*/ 	.word	index@(_Z21embrassingly_parallelP4int4S0_S0_m)
        /*0038*/ 	.word	0x00000000


	//----- nvinfo : EIATTR_MIN_STACK_SIZE
	.align		4
.L_10:
        /*003c*/ 	.byte	0x04, 0x12
        /*003e*/ 	.short	(.L_12 - .L_11)
	.align		4
.L_11:
        /*0040*/ 	.word	index@(_Z14report_latencyPiS_)
        /*0044*/ 	.word	0x00000010
.L_12:


//--------------------- .nv.compat                --------------------------
	.section	.nv.compat,"",@"SHT_CUDA_COMPAT_INFO"
	.align	4
        /*0000*/ 	.byte	0x02, 0x09, 0x00, 0x00, 0x02, 0x02, 0x01, 0x00, 0x02, 0x05, 0x05, 0x00, 0x03, 0x07, 0x01, 0x01
        /*0010*/ 	.byte	0x02, 0x03, 0x00, 0x00, 0x02, 0x06, 0x01, 0x00, 0x04, 0x0b, 0x08, 0x00, 0x09, 0x00, 0x00, 0x00
        /*0020*/ 	.byte	0x00, 0x00, 0x00, 0x00


//--------------------- .nv.info._Z21embrassingly_parallelP4int4S0_S0_m --------------------------
	.section	.nv.info._Z21embrassingly_parallelP4int4S0_S0_m,"",@"SHT_CUDA_INFO"
	.sectionflags	@""
	.align	4


	//----- nvinfo : EIATTR_CUDA_API_VERSION
	.align		4
        /*0000*/ 	.byte	0x04, 0x37
        /*0002*/ 	.short	(.L_14 - .L_13)
.L_13:
        /*0004*/ 	.word	0x00000082


	//----- nvinfo : EIATTR_KPARAM_INFO
	.align		4
.L_14:
        /*0008*/ 	.byte	0x04, 0x17
        /*000a*/ 	.short	(.L_16 - .L_15)
.L_15:
        /*000c*/ 	.word	0x00000000
        /*0010*/ 	.short	0x0003
        /*0012*/ 	.short	0x0018
        /*0014*/ 	.byte	0x00, 0xf0, 0x21, 0x00


	//----- nvinfo : EIATTR_KPARAM_INFO
	.align		4
.L_16:
        /*0018*/ 	.byte	0x04, 0x17
        /*001a*/ 	.short	(.L_18 - .L_17)
.L_17:
        /*001c*/ 	.word	0x00000000
        /*0020*/ 	.short	0x0002
        /*0022*/ 	.short	0x0010
        /*0024*/ 	.byte	0x00, 0xf5, 0x21, 0x00


	//----- nvinfo : EIATTR_KPARAM_INFO
	.align		4
.L_18:
        /*0028*/ 	.byte	0x04, 0x17
        /*002a*/ 	.short	(.L_20 - .L_19)
.L_19:
        /*002c*/ 	.word	0x00000000
        /*0030*/ 	.short	0x0001
        /*0032*/ 	.short	0x0008
        /*0034*/ 	.byte	0x00, 0xf5, 0x21, 0x00


	//----- nvinfo : EIATTR_KPARAM_INFO
	.align		4
.L_20:
        /*0038*/ 	.byte	0x04, 0x17
        /*003a*/ 	.short	(.L_22 - .L_21)
.L_21:
        /*003c*/ 	.word	0x00000000
        /*0040*/ 	.short	0x0000
        /*0042*/ 	.short	0x0000
        /*0044*/ 	.byte	0x00, 0xf5, 0x21, 0x00


	//----- nvinfo : EIATTR_SPARSE_MMA_MASK
	.align		4
.L_22:
        /*0048*/ 	.byte	0x03, 0x50
        /*004a*/ 	.short	0x0000


	//----- nvinfo : EIATTR_MAXREG_COUNT
	.align		4
        /*004c*/ 	.byte	0x03, 0x1b
        /*004e*/ 	.short	0x00ff


	//----- nvinfo : EIATTR_MERCURY_ISA_VERSION
	.align		4
        /*0050*/ 	.byte	0x03, 0x5f
        /*0052*/ 	.short	0x0101


	//----- nvinfo : EIATTR_VRC_CTA_INIT_COUNT
	.align		4
        /*0054*/ 	.byte	0x02, 0x4a
	.zero		1
	.zero		1


	//----- nvinfo : EIATTR_EXIT_INSTR_OFFSETS
	.align		4
        /*0058*/ 	.byte	0x04, 0x1c
        /*005a*/ 	.short	(.L_24 - .L_23)


	//   ....[0]....
.L_23:
        /*005c*/ 	.word	0x00000080


	//   ....[1]....
        /*0060*/ 	.word	0x00000240


	//----- nvinfo : EIATTR_CRS_STACK_SIZE
	.align		4
.L_24:
        /*0064*/ 	.byte	0x04, 0x1e
        /*0066*/ 	.short	(.L_26 - .L_25)
.L_25:
        /*0068*/ 	.word	0x00000000


	//----- nvinfo : EIATTR_CBANK_PARAM_SIZE
	.align		4
.L_26:
        /*006c*/ 	.byte	0x03, 0x19
        /*006e*/ 	.short	0x0020


	//----- nvinfo : EIATTR_PARAM_CBANK
	.align		4
        /*0070*/ 	.byte	0x04, 0x0a
        /*0072*/ 	.short	(.L_28 - .L_27)
	.align		4
.L_27:
        /*0074*/ 	.word	index@(.nv.constant0._Z21embrassingly_parallelP4int4S0_S0_m)
        /*0078*/ 	.short	0x0380
        /*007a*/ 	.short	0x0020


	//----- nvinfo : EIATTR_SW_WAR
	.align		4
.L_28:
        /*007c*/ 	.byte	0x04, 0x36
        /*007e*/ 	.short	(.L_30 - .L_29)
.L_29:
        /*0080*/ 	.word	0x00000008
.L_30:


//--------------------- .nv.info._Z14report_latencyPiS_ --------------------------
	.section	.nv.info._Z14report_latencyPiS_,"",@"SHT_CUDA_INFO"
	.sectionflags	@""
	.align	4


	//----- nvinfo : EIATTR_CUDA_API_VERSION
	.align		4
        /*0000*/ 	.byte	0x04, 0x37
        /*0002*/ 	.short	(.L_32 - .L_31)
.L_31:
        /*0004*/ 	.word	0x00000082


	//----- nvinfo : EIATTR_KPARAM_INFO
	.align		4
.L_32:
        /*0008*/ 	.byte	0x04, 0x17
        /*000a*/ 	.short	(.L_34 - .L_33)
.L_33:
        /*000c*/ 	.word	0x00000000
        /*0010*/ 	.short	0x0001
        /*0012*/ 	.short	0x0008
        /*0014*/ 	.byte	0x00, 0xf5, 0x21, 0x00


	//----- nvinfo : EIATTR_KPARAM_INFO
	.align		4
.L_34:
        /*0018*/ 	.byte	0x04, 0x17
        /*001a*/ 	.short	(.L_36 - .L_35)
.L_35:
        /*001c*/ 	.word	0x00000000
        /*0020*/ 	.short	0x0000
        /*0022*/ 	.short	0x0000
        /*0024*/ 	.byte	0x00, 0xf5, 0x21, 0x00


	//----- nvinfo : EIATTR_SPARSE_MMA_MASK
	.align		4
.L_36:
        /*0028*/ 	.byte	0x03, 0x50
        /*002a*/ 	.short	0x0000


	//----- nvinfo : EIATTR_MAXREG_COUNT
	.align		4
        /*002c*/ 	.byte	0x03, 0x1b
        /*002e*/ 	.short	0x00ff


	//----- nvinfo : EIATTR_EXTERNS
	.align		4
        /*0030*/ 	.byte	0x04, 0x0f
        /*0032*/ 	.short	(.L_38 - .L_37)


	//   ....[0]....
	.align		4
.L_37:
        /*0034*/ 	.word	index@(vprintf)


	//----- nvinfo : EIATTR_MERCURY_ISA_VERSION
	.align		4
.L_38:
        /*0038*/ 	.byte	0x03, 0x5f
        /*003a*/ 	.short	0x0101


	//----- nvinfo : EIATTR_VRC_CTA_INIT_COUNT
	.align		4
        /*003c*/ 	.byte	0x02, 0x4a
	.zero		1
	.zero		1


	//----- nvinfo : EIATTR_SYSCALL_OFFSETS
	.align		4
        /*0040*/ 	.byte	0x04, 0x46
        /*0042*/ 	.short	(.L_40 - .L_39)


	//   ....[0]....
.L_39:
        /*0044*/ 	.word	0x000002e0


	//----- nvinfo : EIATTR_EXIT_INSTR_OFFSETS
	.align		4
.L_40:
        /*0048*/ 	.byte	0x04, 0x1c
        /*004a*/ 	.short	(.L_42 - .L_41)


	//   ....[0]....
.L_41:
        /*004c*/ 	.word	0x000002f0


	//----- nvinfo : EIATTR_CBANK_PARAM_SIZE
	.align		4
.L_42:
        /*0050*/ 	.byte	0x03, 0x19
        /*0052*/ 	.short	0x0010


	//----- nvinfo : EIATTR_PARAM_CBANK
	.align		4
        /*0054*/ 	.byte	0x04, 0x0a
        /*0056*/ 	.short	(.L_44 - .L_43)
	.align		4
.L_43:
        /*0058*/ 	.word	index@(.nv.constant0._Z14report_latencyPiS_)
        /*005c*/ 	.short	0x0380
        /*005e*/ 	.short	0x0010


	//----- nvinfo : EIATTR_SW_WAR
	.align		4
.L_44:
        /*0060*/ 	.byte	0x04, 0x36
        /*0062*/ 	.short	(.L_46 - .L_45)
.L_45:
        /*0064*/ 	.word	0x00000008
.L_46:


//--------------------- .nv.callgraph             --------------------------
	.section	.nv.callgraph,"",@"SHT_CUDA_CALLGRAPH"
	.align	4
	.sectionentsize	8
	.align		4
        /*0000*/ 	.word	0x00000000
	.align		4
        /*0004*/ 	.word	0xffffffff
	.align		4
        /*0008*/ 	.word	index@(_Z14report_latencyPiS_)
	.align		4
        /*000c*/ 	.word	index@(vprintf)
	.align		4
        /*0010*/ 	.word	0x00000000
	.align		4
        /*0014*/ 	.word	0xfffffffe
	.align		4
        /*0018*/ 	.word	0x00000000
	.align		4
        /*001c*/ 	.word	0xfffffffd
	.align		4
        /*0020*/ 	.word	0x00000000
	.align		4
        /*0024*/ 	.word	0xfffffffc


//--------------------- .nv.constant4             --------------------------
	.section	.nv.constant4,"a",@progbits
	.align	8
	.align		8
.nv.constant4:
        /*0000*/ 	.dword	$str
	.align		8
        /*0008*/ 	.dword	vprintf


//--------------------- .text._Z21embrassingly_parallelP4int4S0_S0_m --------------------------
	.section	.text._Z21embrassingly_parallelP4int4S0_S0_m,"ax",@progbits
	.align	128
        .global         _Z21embrassingly_parallelP4int4S0_S0_m
        .type           _Z21embrassingly_parallelP4int4S0_S0_m,@function
        .size           _Z21embrassingly_parallelP4int4S0_S0_m,(.L_x_4 - _Z21embrassingly_parallelP4int4S0_S0_m)
        .other          _Z21embrassingly_parallelP4int4S0_S0_m,@"STO_CUDA_ENTRY STV_DEFAULT"
_Z21embrassingly_parallelP4int4S0_S0_m:
.text._Z21embrassingly_parallelP4int4S0_S0_m:
[----:B------:R-:W-:Y:S01]  /*0000*/  LDC R1, c[0x0][0x37c] ;  /* 0x0000df00ff017b82 */ /* 0x000fe20000000800 */
[----:B------:R-:W0:Y:S07]  /*0010*/  S2R R0, SR_TID.X ;  /* 0x0000000000007919 */ /* 0x000e2e0000002100 */
[----:B------:R-:W0:Y:S01]  /*0020*/  S2UR UR4, SR_CTAID.X ;  /* 0x00000000000479c3 */ /* 0x000e220000002500 */
[----:B------:R-:W1:Y:S07]  /*0030*/  LDCU.64 UR8, c[0x0][0x398] ;  /* 0x00007300ff0877ac */ /* 0x000e6e0008000a00 */
[----:B------:R-:W0:Y:S02]  /*0040*/  LDC R13, c[0x0][0x360] ;  /* 0x0000d800ff0d7b82 */ /* 0x000e240000000800 */
[----:B0-----:R-:W-:-:S05]  /*0050*/  IMAD R0, R13, UR4, R0 ;  /* 0x000000040d007c24 */ /* 0x001fca000f8e0200 */
[----:B-1----:R-:W-:-:S04]  /*0060*/  ISETP.GE.U32.AND P0, PT, R0, UR8, PT ;  /* 0x0000000800007c0c */ /* 0x002fc8000bf06070 */
[----:B------:R-:W-:-:S13]  /*0070*/  ISETP.GE.U32.AND.EX P0, PT, RZ, UR9, PT, P0 ;  /* 0x00000009ff007c0c */ /* 0x000fda000bf06100 */
[----:B------:R-:W-:Y:S05]  /*0080*/  @P0 EXIT ;  /* 0x000000000000094d */ /* 0x000fea0003800000 */
[----:B------:R-:W0:Y:S01]  /*0090*/  LDCU UR4, c[0x0][0x370] ;  /* 0x00006e00ff0477ac */ /* 0x000e220008000800 */
[----:B------:R-:W-:Y:S02]  /*00a0*/  IMAD.MOV.U32 R6, RZ, RZ, R0 ;  /* 0x000000ffff067224 */ /* 0x000fe400078e0000 */
[----:B------:R-:W-:Y:S01]  /*00b0*/  IMAD.MOV.U32 R15, RZ, RZ, RZ ;  /* 0x000000ffff0f7224 */ /* 0x000fe200078e00ff */
[----:B------:R-:W1:Y:S01]  /*00c0*/  LDCU.64 UR6, c[0x0][0x358] ;  /* 0x00006b00ff0677ac */ /* 0x000e620008000a00 */
[----:B------:R-:W2:Y:S01]  /*00d0*/  LDCU.64 UR10, c[0x0][0x390] ;  /* 0x00007200ff0a77ac */ /* 0x000ea20008000a00 */
[----:B------:R-:W3:Y:S01]  /*00e0*/  LDCU.128 UR12, c[0x0][0x380] ;  /* 0x00007000ff0c77ac */ /* 0x000ee20008000c00 */
[----:B0-----:R-:W-:-:S07]  /*00f0*/  IMAD R13, R13, UR4, RZ ;  /* 0x000000040d0d7c24 */ /* 0x001fce000f8e02ff */
.L_x_0:
[C---:B------:R-:W-:Y:S01]  /*0100*/  IMAD.SHL.U32 R2, R6.reuse, 0x10, RZ ;  /* 0x0000001006027824 */ /* 0x040fe200078e00ff */
[----:B------:R-:W-:-:S04]  /*0110*/  SHF.L.U64.HI R3, R6, 0x4, R15 ;  /* 0x0000000406037819 */ /* 0x000fc8000001020f */
[C---:B---3--:R-:W-:Y:S02]  /*0120*/  IADD3 R4, P0, PT, R2.reuse, UR12, RZ ;  /* 0x0000000c02047c10 */ /* 0x048fe4000ff1e0ff */
[----:B------:R-:W-:Y:S02]  /*0130*/  IADD3 R8, P1, PT, R2, UR14, RZ ;  /* 0x0000000e02087c10 */ /* 0x000fe4000ff3e0ff */
[C---:B------:R-:W-:Y:S02]  /*0140*/  IADD3.X R5, PT, PT, R3.reuse, UR13, RZ, P0, !PT ;  /* 0x0000000d03057c10 */ /* 0x040fe400087fe4ff */
[----:B------:R-:W-:-:S04]  /*0150*/  IADD3.X R9, PT, PT, R3, UR15, RZ, P1, !PT ;  /* 0x0000000f03097c10 */ /* 0x000fc80008ffe4ff */
[----:B-1----:R-:W3:Y:S04]  /*0160*/  LDG.E.128 R4, desc[UR6][R4.64] ;  /* 0x0000000604047981 */ /* 0x002ee8000c1e1d00 */
[----:B------:R-:W3:Y:S01]  /*0170*/  LDG.E.128 R8, desc[UR6][R8.64] ;  /* 0x0000000608087981 */ /* 0x000ee2000c1e1d00 */
[----:B--2---:R-:W-:-:S04]  /*0180*/  IADD3 R2, P0, PT, R2, UR10, RZ ;  /* 0x0000000a02027c10 */ /* 0x004fc8000ff1e0ff */
[----:B------:R-:W-:Y:S01]  /*0190*/  IADD3.X R3, PT, PT, R3, UR11, RZ, P0, !PT ;  /* 0x0000000b03037c10 */ /* 0x000fe200087fe4ff */
[----:B---3--:R-:W-:Y:S02]  /*01a0*/  IMAD.IADD R16, R4, 0x1, R8 ;  /* 0x0000000104107824 */ /* 0x008fe400078e0208 */
[----:B------:R-:W-:Y:S02]  /*01b0*/  IMAD.IADD R17, R5, 0x1, R9 ;  /* 0x0000000105117824 */ /* 0x000fe400078e0209 */
[----:B------:R-:W-:Y:S02]  /*01c0*/  IMAD.IADD R18, R6, 0x1, R10 ;  /* 0x0000000106127824 */ /* 0x000fe400078e020a */
[----:B------:R-:W-:Y:S02]  /*01d0*/  IMAD.IADD R19, R7, 0x1, R11 ;  /* 0x0000000107137824 */ /* 0x000fe400078e020b */
[----:B------:R-:W-:-:S03]  /*01e0*/  IMAD.IADD R6, R13, 0x1, R0 ;  /* 0x000000010d067824 */ /* 0x000fc600078e0200 */
[----:B------:R0:W-:Y:S01]  /*01f0*/  STG.E.128 desc[UR6][R2.64], R16 ;  /* 0x0000001002007986 */ /* 0x0001e2000c101d06 */
[----:B------:R-:W-:Y:S01]  /*0200*/  IMAD.MOV.U32 R0, RZ, RZ, R6 ;  /* 0x000000ffff007224 */ /* 0x000fe200078e0006 */
[----:B------:R-:W-:-:S04]  /*0210*/  ISETP.GE.U32.AND P0, PT, R6, UR8, PT ;  /* 0x0000000806007c0c */ /* 0x000fc8000bf06070 */
[----:B------:R-:W-:-:S13]  /*0220*/  ISETP.GE.U32.AND.EX P0, PT, RZ, UR9, PT, P0 ;  /* 0x00000009ff007c0c */ /* 0x000fda000bf06100 */
[----:B0-----:R-:W-:Y:S05]  /*0230*/  @!P0 BRA `(.L_x_0) ;  /* 0xfffffffc00b08947 */ /* 0x001fea000383ffff */
[----:B------:R-:W-:Y:S05]  /*0240*/  EXIT ;  /* 0x000000000000794d */ /* 0x000fea0003800000 */
.L_x_1:
[----:B------:R-:W-:-:S00]  /*0250*/  BRA `(.L_x_1) ;  /* 0xfffffffc00fc7947 */ /* 0x000fc0000383ffff */
[----:B------:R-:W-:-:S00]  /*0260*/  NOP ;  /* 0x0000000000007918 */ /* 0x000fc00000000000 */
        /* <DEDUP_REMOVED lines=9> */
.L_x_4:


//--------------------- .text._Z14report_latencyPiS_ --------------------------
	.section	.text._Z14report_latencyPiS_,"ax",@progbits
	.align	128
        .global         _Z14report_latencyPiS_
        .type           _Z14report_latencyPiS_,@function
        .size           _Z14report_latencyPiS_,(.L_x_5 - _Z14report_latencyPiS_)
        .other          _Z14report_latencyPiS_,@"STO_CUDA_ENTRY STV_DEFAULT"
_Z14report_latencyPiS_:
.text._Z14report_latencyPiS_:
[----:B------:R-:W0:Y:S01]  /*0000*/  LDC R1, c[0x0][0x37c] ;  /* 0x0000df00ff017b82 */ /* 0x000e220000000800 */
[----:B------:R-:W1:Y:S01]  /*0010*/  LDCU UR6, c[0x0][0x2f8] ;  /* 0x00005f00ff0677ac */ /* 0x000e620008000800 */
[----:B0-----:R-:W-:Y:S01]  /*0020*/  VIADD R1, R1, 0xfffffff0 ;  /* 0xfffffff001017836 */ /* 0x001fe20000000000 */
[----:B------:R-:W0:Y:S01]  /*0030*/  LDCU UR7, c[0x0][0x2fc] ;  /* 0x00005f80ff0777ac */ /* 0x000e220008000800 */
[----:B------:R-:W2:Y:S03]  /*0040*/  LDCU.64 UR4, c[0x0][0x358] ;  /* 0x00006b00ff0477ac */ /* 0x000ea60008000a00 */
[----:B-1----:R-:W-:-:S05]  /*0050*/  IADD3 R6, P0, PT, R1, UR6, RZ ;  /* 0x0000000601067c10 */ /* 0x002fca000ff1e0ff */
[----:B0-----:R-:W-:Y:S01]  /*0060*/  IMAD.X R7, RZ, RZ, UR7, P0 ;  /* 0x00000007ff077e24 */ /* 0x001fe200080e06ff */
[----:B------:R-:W-:Y:S01]  /*0070*/  CS2R R4, SR_CLOCKLO ;  /* 0x0000000000047805 */ /* 0x000fe20000015000 */
[----:B------:R-:W2:Y:S02]  /*0080*/  LDC.64 R2, c[0x0][0x388] ;  /* 0x0000e200ff027b82 */ /* 0x000ea40000000a00 */
[----:B--2---:R0:W2:Y:S01]  /*0090*/  LDG.E R11, desc[UR4][R2.64] ;  /* 0x00000004020b7981 */ /* 0x0040a2000c1e1900 */
[----:B------:R-:W-:Y:S01]  /*00a0*/  @!PT LDS RZ, [RZ] ;  /* 0x00000000fffff984 */ /* 0x000fe20000000800 */
[----:B------:R-:W-:Y:S01]  /*00b0*/  @!PT LDS RZ, [RZ] ;  /* 0x00000000fffff984 */ /* 0x000fe20000000800 */
[----:B------:R-:W-:Y:S01]  /*00c0*/  @!PT LDS RZ, [RZ] ;  /* 0x00000000fffff984 */ /* 0x000fe20000000800 */
[----:B------:R-:W-:Y:S01]  /*00d0*/  @!PT LDS RZ, [RZ] ;  /* 0x00000000fffff984 */ /* 0x000fe20000000800 */
[----:B------:R-:W-:-:S00]  /*00e0*/  MEMBAR.ALL.CTA ;  /* 0x0000000000007992 */ /* 0x000fc00000008000 */
[----:B------:R-:W-:Y:S06]  /*00f0*/  MEMBAR.SC.GPU ;  /* 0x0000000000007992 */ /* 0x000fec0000002000 */
[----:B------:R-:W-:-:S00]  /*0100*/  ERRBAR ;  /* 0x00000000000079ab */ /* 0x000fc00000000000 */
[----:B------:R-:W-:Y:S06]  /*0110*/  CGAERRBAR ;  /* 0x00000000000075ab */ /* 0x000fec0000000000 */
[----:B------:R-:W-:Y:S01]  /*0120*/  CCTL.IVALL ;  /* 0x00000000ff00798f */ /* 0x000fe20002000000 */
[----:B------:R-:W-:Y:S01]  /*0130*/  CS2R R8, SR_CLOCKLO ;  /* 0x0000000000087805 */ /* 0x000fe20000015000 */
[----:B0-----:R-:W2:Y:S02]  /*0140*/  LDC.64 R2, c[0x0][0x380] ;  /* 0x0000e000ff027b82 */ /* 0x001ea40000000a00 */
[----:B--2---:R0:W-:Y:S01]  /*0150*/  STG.E desc[UR4][R2.64], R11 ;  /* 0x0000000b02007986 */ /* 0x0041e2000c101904 */
[----:B------:R-:W-:-:S00]  /*0160*/  MEMBAR.ALL.CTA ;  /* 0x0000000000007992 */ /* 0x000fc00000008000 */
[----:B------:R-:W-:Y:S06]  /*0170*/  MEMBAR.SC.GPU ;  /* 0x0000000000007992 */ /* 0x000fec0000002000 */
[----:B------:R-:W-:-:S00]  /*0180*/  ERRBAR ;  /* 0x00000000000079ab */ /* 0x000fc00000000000 */
[----:B------:R-:W-:Y:S06]  /*0190*/  CGAERRBAR ;  /* 0x00000000000075ab */ /* 0x000fec0000000000 */
[----:B------:R-:W-:Y:S01]  /*01a0*/  CCTL.IVALL ;  /* 0x00000000ff00798f */ /* 0x000fe20002000000 */
[----:B0-----:R-:W-:Y:S01]  /*01b0*/  CS2R R2, SR_CLOCKLO ;  /* 0x0000000000027805 */ /* 0x001fe20000015000 */
[----:B------:R-:W-:-:S00]  /*01c0*/  MEMBAR.ALL.CTA ;  /* 0x0000000000007992 */ /* 0x000fc00000008000 */
[----:B------:R-:W-:Y:S06]  /*01d0*/  MEMBAR.SC.GPU ;  /* 0x0000000000007992 */ /* 0x000fec0000002000 */
[----:B------:R-:W-:-:S00]  /*01e0*/  ERRBAR ;  /* 0x00000000000079ab */ /* 0x000fc00000000000 */
[----:B------:R-:W-:Y:S06]  /*01f0*/  CGAERRBAR ;  /* 0x00000000000075ab */ /* 0x000fec0000000000 */
[----:B------:R-:W-:Y:S01]  /*0200*/  CCTL.IVALL ;  /* 0x00000000ff00798f */ /* 0x000fe20002000000 */
[----:B------:R-:W-:Y:S01]  /*0210*/  IADD3 R0, P0, PT, -R4, R8, RZ ;  /* 0x0000000804007210 */ /* 0x000fe20007f1e1ff */
[----:B------:R-:W0:Y:S01]  /*0220*/  LDCU.64 UR4, c[0x4][URZ] ;  /* 0x01000000ff0477ac */ /* 0x000e220008000a00 */
[----:B------:R-:W-:Y:S02]  /*0230*/  IADD3 R10, P1, PT, -R8, R2, RZ ;  /* 0x00000002080a7210 */ /* 0x000fe40007f3e1ff */
[----:B------:R-:W-:Y:S01]  /*0240*/  MOV R2, 0x8 ;  /* 0x0000000800027802 */ /* 0x000fe20000000f00 */
[----:B------:R-:W-:-:S02]  /*0250*/  IMAD.X R5, R9, 0x1, ~R5, P0 ;  /* 0x0000000109057824 */ /* 0x000fc400000e0e05 */
[----:B------:R-:W-:Y:S02]  /*0260*/  IMAD.X R11, R3, 0x1, ~R9, P1 ;  /* 0x00000001030b7824 */ /* 0x000fe400008e0e09 */
[----:B------:R-:W-:Y:S01]  /*0270*/  IMAD.MOV.U32 R8, RZ, RZ, R0 ;  /* 0x000000ffff087224 */ /* 0x000fe200078e0000 */
[----:B------:R-:W1:Y:S01]  /*0280*/  LDC.64 R2, c[0x4][R2] ;  /* 0x0100000002027b82 */ /* 0x000e620000000a00 */
[----:B------:R-:W-:-:S05]  /*0290*/  IMAD.MOV.U32 R9, RZ, RZ, R5 ;  /* 0x000000ffff097224 */ /* 0x000fca00078e0005 */
[----:B------:R2:W-:Y:S01]  /*02a0*/  STL.128 [R1], R8 ;  /* 0x0000000801007387 */ /* 0x0005e20000100c00 */
[----:B0-----:R-:W-:Y:S02]  /*02b0*/  IMAD.U32 R4, RZ, RZ, UR4 ;  /* 0x00000004ff047e24 */ /* 0x001fe4000f8e00ff */
[----:B------:R-:W-:-:S07]  /*02c0*/  IMAD.U32 R5, RZ, RZ, UR5 ;  /* 0x00000005ff057e24 */ /* 0x000fce000f8e00ff */
[----:B------:R-:W-:-:S07]  /*02d0*/  LEPC R20, `(.L_x_2) ;  /* 0x000000001014794e */ /* 0x000fce0000000000 */
[----:B-12---:R-:W-:Y:S05]  /*02e0*/  CALL.ABS.NOINC R2 ;  /* 0x0000000002007343 */ /* 0x006fea0003c00000 */
.L_x_2:
[----:B------:R-:W-:Y:S05]  /*02f0*/  EXIT ;  /* 0x000000000000794d */ /* 0x000fea0003800000 */
.L_x_3:
        /* <DEDUP_REMOVED lines=16> */
.L_x_5:


//--------------------- .nv.global.init           --------------------------
	.section	.nv.global.init,"aw",@progbits
.nv.global.init:
	.type		$str,@object
	.size		$str,(.L_0 - $str)
$str:
        /*0000*/ 	.byte	0x72, 0x65, 0x61, 0x64, 0x20, 0x74, 0x6f, 0x6f, 0x6b, 0x20, 0x25, 0x6c, 0x6c, 0x64, 0x20, 0x63
        /*0010*/ 	.byte	0x79, 0x63, 0x6c, 0x65, 0x73, 0x2c, 0x20, 0x77, 0x72, 0x69, 0x74, 0x65, 0x20, 0x74, 0x6f, 0x6f
        /*0020*/ 	.byte	0x6b, 0x20, 0x25, 0x6c, 0x6c, 0x64, 0x20, 0x63, 0x79, 0x63, 0x6c, 0x65, 0x73, 0x0a, 0x00
.L_0:


//--------------------- .nv.shared.reserved.0     --------------------------
	.section	.nv.shared.reserved.0,"aw",@nobits
	.weak		__nv_reservedSMEM_offset_0_alias
	.size		__nv_reservedSMEM_offset_0_alias, 0, 64
	.other		__nv_reservedSMEM_offset_0_alias,@"STO_CUDA_RESERVED_SHARED STV_DEFAULT"
__nv_reservedSMEM_offset_0_alias:
	.zero		0
	.zero		64


//--------------------- .nv.constant0._Z21embrassingly_parallelP4int4S0_S0_m --------------------------
	.section	.nv.constant0._Z21embrassingly_parallelP4int4S0_S0_m,"a",@progbits
	.sectionflags	@""
	.align	4
.nv.constant0._Z21embrassingly_parallelP4int4S0_S0_m:
	.zero		928


//--------------------- .nv.constant0._Z14report_latencyPiS_ --------------------------
	.section	.nv.constant0._Z14report_latencyPiS_,"a",@progbits
	.sectionflags	@""
	.align	4
.nv.constant0._Z14report_latencyPiS_:
	.zero		912


//--------------------- SYMBOLS --------------------------

	.type		.nv.reservedSmem.offset0,@object
	.size		.nv.reservedSmem.offset0,0x4
	.type		vprintf,@function
